//
// Generated by NVIDIA NVVM Compiler
//
// Compiler Build ID: CL-36424714
// Cuda compilation tools, release 13.0, V13.0.88
// Based on NVVM 20.0.0
//

.version 9.0
.target sm_100
.address_size 64

	// .globl	_Z20etirementHistogrammePhjjS_jjhh

.visible .entry _Z20etirementHistogrammePhjjS_jjhh(
	.param .u64 .ptr .align 1 _Z20etirementHistogrammePhjjS_jjhh_param_0,
	.param .u32 _Z20etirementHistogrammePhjjS_jjhh_param_1,
	.param .u32 _Z20etirementHistogrammePhjjS_jjhh_param_2,
	.param .u64 .ptr .align 1 _Z20etirementHistogrammePhjjS_jjhh_param_3,
	.param .u32 _Z20etirementHistogrammePhjjS_jjhh_param_4,
	.param .u32 _Z20etirementHistogrammePhjjS_jjhh_param_5,
	.param .u8 _Z20etirementHistogrammePhjjS_jjhh_param_6,
	.param .u8 _Z20etirementHistogrammePhjjS_jjhh_param_7
)
{
	.reg .pred 	%p<3>;
	.reg .b16 	%rs<3>;
	.reg .b32 	%r<23>;
	.reg .b32 	%f<6>;
	.reg .b64 	%rd<8>;

	ld.param.u64 	%rd3, [_Z20etirementHistogrammePhjjS_jjhh_param_0];
	ld.param.u32 	%r12, [_Z20etirementHistogrammePhjjS_jjhh_param_1];
	ld.param.u32 	%r13, [_Z20etirementHistogrammePhjjS_jjhh_param_2];
	ld.param.u64 	%rd4, [_Z20etirementHistogrammePhjjS_jjhh_param_3];
	ld.param.u32 	%r10, [_Z20etirementHistogrammePhjjS_jjhh_param_4];
	ld.param.u32 	%r11, [_Z20etirementHistogrammePhjjS_jjhh_param_5];
	ld.param.u8 	%rs1, [_Z20etirementHistogrammePhjjS_jjhh_param_6];
	ld.param.u8 	%rs2, [_Z20etirementHistogrammePhjjS_jjhh_param_7];
	mov.u32 	%r14, %ctaid.x;
	mov.u32 	%r1, %ntid.x;
	mov.u32 	%r15, %tid.x;
	mad.lo.s32 	%r22, %r14, %r1, %r15;
	cvt.u32.u16 	%r16, %rs2;
	cvt.u32.u16 	%r3, %rs1;
	sub.s32 	%r4, %r16, %r3;
	mul.lo.s32 	%r5, %r13, %r12;
	setp.ge.u32 	%p1, %r22, %r5;
	@%p1 bra 	$L__BB0_3;
	cvt.rn.f32.u32 	%f1, %r10;
	mov.u32 	%r17, %nctaid.x;
	mul.lo.s32 	%r6, %r17, %r1;
	cvt.rn.f32.s32 	%f2, %r4;
	sub.s32 	%r7, %r11, %r10;
	cvta.to.global.u64 	%rd1, %rd3;
	cvta.to.global.u64 	%rd2, %rd4;
$L__BB0_2:
	cvt.s64.s32 	%rd5, %r22;
	add.s64 	%rd6, %rd1, %rd5;
	ld.global.u8 	%r18, [%rd6];
	sub.s32 	%r19, %r18, %r3;
	mul.lo.s32 	%r20, %r19, %r7;
	cvt.rn.f32.u32 	%f3, %r20;
	div.rn.f32 	%f4, %f3, %f2;
	add.f32 	%f5, %f4, %f1;
	cvt.rzi.u32.f32 	%r21, %f5;
	add.s64 	%rd7, %rd2, %rd5;
	st.global.u8 	[%rd7], %r21;
	add.s32 	%r22, %r22, %r6;
	setp.lt.u32 	%p2, %r22, %r5;
	@%p2 bra 	$L__BB0_2;
$L__BB0_3:
	ret;

}
	// .globl	_Z16egalisationHistoPhjjS_Pj
.visible .entry _Z16egalisationHistoPhjjS_Pj(
	.param .u64 .ptr .align 1 _Z16egalisationHistoPhjjS_Pj_param_0,
	.param .u32 _Z16egalisationHistoPhjjS_Pj_param_1,
	.param .u32 _Z16egalisationHistoPhjjS_Pj_param_2,
	.param .u64 .ptr .align 1 _Z16egalisationHistoPhjjS_Pj_param_3,
	.param .u64 .ptr .align 1 _Z16egalisationHistoPhjjS_Pj_param_4
)
{
	.reg .pred 	%p<3>;
	.reg .b32 	%r<16>;
	.reg .b64 	%rd<12>;
	.reg .b64 	%fd<5>;

	ld.param.u64 	%rd4, [_Z16egalisationHistoPhjjS_Pj_param_0];
	ld.param.u32 	%r7, [_Z16egalisationHistoPhjjS_Pj_param_1];
	ld.param.u32 	%r8, [_Z16egalisationHistoPhjjS_Pj_param_2];
	ld.param.u64 	%rd5, [_Z16egalisationHistoPhjjS_Pj_param_3];
	ld.param.u64 	%rd6, [_Z16egalisationHistoPhjjS_Pj_param_4];
	mov.u32 	%r9, %ctaid.x;
	mov.u32 	%r1, %ntid.x;
	mov.u32 	%r10, %tid.x;
	mad.lo.s32 	%r15, %r9, %r1, %r10;
	mul.lo.s32 	%r3, %r8, %r7;
	setp.ge.u32 	%p1, %r15, %r3;
	@%p1 bra 	$L__BB1_3;
	cvt.rn.f64.u32 	%fd1, %r3;
	mov.u32 	%r11, %nctaid.x;
	mul.lo.s32 	%r4, %r11, %r1;
	cvta.to.global.u64 	%rd1, %rd4;
	cvta.to.global.u64 	%rd2, %rd6;
	cvta.to.global.u64 	%rd3, %rd5;
$L__BB1_2:
	cvt.s64.s32 	%rd7, %r15;
	add.s64 	%rd8, %rd1, %rd7;
	ld.global.u8 	%r12, [%rd8];
	mul.wide.u32 	%rd9, %r12, 4;
	add.s64 	%rd10, %rd2, %rd9;
	ld.global.u32 	%r13, [%rd10];
	cvt.rn.f64.u32 	%fd2, %r13;
	div.rn.f64 	%fd3, %fd2, %fd1;
	mul.f64 	%fd4, %fd3, 0d406FE00000000000;
	cvt.rzi.u32.f64 	%r14, %fd4;
	add.s64 	%rd11, %rd3, %rd7;
	st.global.u8 	[%rd11], %r14;
	add.s32 	%r15, %r15, %r4;
	setp.lt.u32 	%p2, %r15, %r3;
	@%p2 bra 	$L__BB1_2;
$L__BB1_3:
	ret;

}


// ===== COMPILED SASS (sm_100) =====

	.target	sm_100

	.elftype	@"ET_EXEC"


//--------------------- .note.nv.tkinfo           --------------------------
	.section	.note.nv.tkinfo,"",@"SHT_NOTE"
	.sectionflags	@"SHF_NOTE_NV_TKINFO"
	.tkinfo
        /*0018*/ 	.word	0x00000002
        /*0030*/ 	.string	""
        /*0030*/ 	.string	"ptxas"
        /*0030*/ 	.string	"Cuda compilation tools, release 13.0, V13.0.88"
        /*0030*/ 	.string	"Build cuda_13.0.r13.0/compiler.36424714_0"
        /*0030*/ 	.string	"-arch sm_100 -m 64 "



//--------------------- .note.nv.cuinfo           --------------------------
	.section	.note.nv.cuinfo,"",@"SHT_NOTE"
	.sectionflags	@"SHF_NOTE_NV_CUINFO"
        /*0018*/ 	.short	0x0002
        /*001a*/ 	.short	0x0064
        /*001c*/ 	.short	0x0082
	.zero		2


//--------------------- .nv.info                  --------------------------
	.section	.nv.info,"",@"SHT_CUDA_INFO"
	.align	4


	//----- nvinfo : EIATTR_REGCOUNT
	.align		4
        /*0000*/ 	.byte	0x04, 0x2f
        /*0002*/ 	.short	(.L_1 - .L_0)
	.align		4
.L_0:
        /*0004*/ 	.word	index@(_Z20etirementHistogrammePhjjS_jjhh)
        /*0008*/ 	.word	0x00000016


	//----- nvinfo : EIATTR_FRAME_SIZE
	.align		4
.L_1:
        /*000c*/ 	.byte	0x04, 0x11
        /*000e*/ 	.short	(.L_3 - .L_2)
	.align		4
.L_2:
        /*0010*/ 	.word	index@($__internal_1_$__cuda_sm3x_div_rn_noftz_f32_slowpath)
        /*0014*/ 	.word	0x00000000


	//----- nvinfo : EIATTR_FRAME_SIZE
	.align		4
.L_3:
        /*0018*/ 	.byte	0x04, 0x11
        /*001a*/ 	.short	(.L_5 - .L_4)
	.align		4
.L_4:
        /*001c*/ 	.word	index@(_Z20etirementHistogrammePhjjS_jjhh)
        /*0020*/ 	.word	0x00000000


	//----- nvinfo : EIATTR_REGCOUNT
	.align		4
.L_5:
        /*0024*/ 	.byte	0x04, 0x2f
        /*0026*/ 	.short	(.L_7 - .L_6)
	.align		4
.L_6:
        /*0028*/ 	.word	index@(_Z16egalisationHistoPhjjS_Pj)
        /*002c*/ 	.word	0x0000001c


	//----- nvinfo : EIATTR_FRAME_SIZE
	.align		4
.L_7:
        /*0030*/ 	.byte	0x04, 0x11
        /*0032*/ 	.short	(.L_9 - .L_8)
	.align		4
.L_8:
        /*0034*/ 	.word	index@($__internal_0_$__cuda_sm20_div_rn_f64_full)
        /*0038*/ 	.word	0x00000000


	//----- nvinfo : EIATTR_FRAME_SIZE
	.align		4
.L_9:
        /*003c*/ 	.byte	0x04, 0x11
        /*003e*/ 	.short	(.L_11 - .L_10)
	.align		4
.L_10:
        /*0040*/ 	.word	index@(_Z16egalisationHistoPhjjS_Pj)
        /*0044*/ 	.word	0x00000000


	//----- nvinfo : EIATTR_MIN_STACK_SIZE
	.align		4
.L_11:
        /*0048*/ 	.byte	0x04, 0x12
        /*004a*/ 	.short	(.L_13 - .L_12)
	.align		4
.L_12:
        /*004c*/ 	.word	index@(_Z16egalisationHistoPhjjS_Pj)
        /*0050*/ 	.word	0x00000000


	//----- nvinfo : EIATTR_MIN_STACK_SIZE
	.align		4
.L_13:
        /*0054*/ 	.byte	0x04, 0x12
        /*0056*/ 	.short	(.L_15 - .L_14)
	.align		4
.L_14:
        /*0058*/ 	.word	index@(_Z20etirementHistogrammePhjjS_jjhh)
        /*005c*/ 	.word	0x00000000
.L_15:


//--------------------- .nv.compat                --------------------------
	.section	.nv.compat,"",@"SHT_CUDA_COMPAT_INFO"
	.align	4
        /*0000*/ 	.byte	0x02, 0x09, 0x00, 0x00, 0x02, 0x02, 0x01, 0x00, 0x02, 0x05, 0x05, 0x00, 0x03, 0x07, 0x01, 0x01
        /*0010*/ 	.byte	0x02, 0x03, 0x00, 0x00, 0x02, 0x06, 0x01, 0x00, 0x04, 0x0b, 0x08, 0x00, 0x01, 0x00, 0x00, 0x00
        /*0020*/ 	.byte	0x00, 0x00, 0x00, 0x00


//--------------------- .nv.info._Z16egalisationHistoPhjjS_Pj --------------------------
	.section	.nv.info._Z16egalisationHistoPhjjS_Pj,"",@"SHT_CUDA_INFO"
	.sectionflags	@""
	.align	4


	//----- nvinfo : EIATTR_CUDA_API_VERSION
	.align		4
        /*0000*/ 	.byte	0x04, 0x37
        /*0002*/ 	.short	(.L_17 - .L_16)
.L_16:
        /*0004*/ 	.word	0x00000082


	//----- nvinfo : EIATTR_KPARAM_INFO
	.align		4
.L_17:
        /*0008*/ 	.byte	0x04, 0x17
        /*000a*/ 	.short	(.L_19 - .L_18)
.L_18:
        /*000c*/ 	.word	0x00000000
        /*0010*/ 	.short	0x0004
        /*0012*/ 	.short	0x0018
        /*0014*/ 	.byte	0x00, 0xf5, 0x21, 0x00


	//----- nvinfo : EIATTR_KPARAM_INFO
	.align		4
.L_19:
        /*0018*/ 	.byte	0x04, 0x17
        /*001a*/ 	.short	(.L_21 - .L_20)
.L_20:
        /*001c*/ 	.word	0x00000000
        /*0020*/ 	.short	0x0003
        /*0022*/ 	.short	0x0010
        /*0024*/ 	.byte	0x00, 0xf5, 0x21, 0x00


	//----- nvinfo : EIATTR_KPARAM_INFO
	.align		4
.L_21:
        /*0028*/ 	.byte	0x04, 0x17
        /*002a*/ 	.short	(.L_23 - .L_22)
.L_22:
        /*002c*/ 	.word	0x00000000
        /*0030*/ 	.short	0x0002
        /*0032*/ 	.short	0x000c
        /*0034*/ 	.byte	0x00, 0xf0, 0x11, 0x00


	//----- nvinfo : EIATTR_KPARAM_INFO
	.align		4
.L_23:
        /*0038*/ 	.byte	0x04, 0x17
        /*003a*/ 	.short	(.L_25 - .L_24)
.L_24:
        /*003c*/ 	.word	0x00000000
        /*0040*/ 	.short	0x0001
        /*0042*/ 	.short	0x0008
        /*0044*/ 	.byte	0x00, 0xf0, 0x11, 0x00


	//----- nvinfo : EIATTR_KPARAM_INFO
	.align		4
.L_25:
        /*0048*/ 	.byte	0x04, 0x17
        /*004a*/ 	.short	(.L_27 - .L_26)
.L_26:
        /*004c*/ 	.word	0x00000000
        /*0050*/ 	.short	0x0000
        /*0052*/ 	.short	0x0000
        /*0054*/ 	.byte	0x00, 0xf5, 0x21, 0x00


	//----- nvinfo : EIATTR_SPARSE_MMA_MASK
	.align		4
.L_27:
        /*0058*/ 	.byte	0x03, 0x50
        /*005a*/ 	.short	0x0000


	//----- nvinfo : EIATTR_MAXREG_COUNT
	.align		4
        /*005c*/ 	.byte	0x03, 0x1b
        /*005e*/ 	.short	0x00ff


	//----- nvinfo : EIATTR_MERCURY_ISA_VERSION
	.align		4
        /*0060*/ 	.byte	0x03, 0x5f
        /*0062*/ 	.short	0x0101


	//----- nvinfo : EIATTR_VRC_CTA_INIT_COUNT
	.align		4
        /*0064*/ 	.byte	0x02, 0x4a
	.zero		1
	.zero		1


	//----- nvinfo : EIATTR_EXIT_INSTR_OFFSETS
	.align		4
        /*0068*/ 	.byte	0x04, 0x1c
        /*006a*/ 	.short	(.L_29 - .L_28)


	//   ....[0]....
.L_28:
        /*006c*/ 	.word	0x00000080


	//   ....[1]....
        /*0070*/ 	.word	0x00000340


	//----- nvinfo : EIATTR_CRS_STACK_SIZE
	.align		4
.L_29:
        /*0074*/ 	.byte	0x04, 0x1e
        /*0076*/ 	.short	(.L_31 - .L_30)
.L_30:
        /*0078*/ 	.word	0x00000000


	//----- nvinfo : EIATTR_CBANK_PARAM_SIZE
	.align		4
.L_31:
        /*007c*/ 	.byte	0x03, 0x19
        /*007e*/ 	.short	0x0020


	//----- nvinfo : EIATTR_PARAM_CBANK
	.align		4
        /*0080*/ 	.byte	0x04, 0x0a
        /*0082*/ 	.short	(.L_33 - .L_32)
	.align		4
.L_32:
        /*0084*/ 	.word	index@(.nv.constant0._Z16egalisationHistoPhjjS_Pj)
        /*0088*/ 	.short	0x0380
        /*008a*/ 	.short	0x0020


	//----- nvinfo : EIATTR_SW_WAR
	.align		4
.L_33:
        /*008c*/ 	.byte	0x04, 0x36
        /*008e*/ 	.short	(.L_35 - .L_34)
.L_34:
        /*0090*/ 	.word	0x00000008
.L_35:


//--------------------- .nv.info._Z20etirementHistogrammePhjjS_jjhh --------------------------
	.section	.nv.info._Z20etirementHistogrammePhjjS_jjhh,"",@"SHT_CUDA_INFO"
	.sectionflags	@""
	.align	4


	//----- nvinfo : EIATTR_CUDA_API_VERSION
	.align		4
        /*0000*/ 	.byte	0x04, 0x37
        /*0002*/ 	.short	(.L_37 - .L_36)
.L_36:
        /*0004*/ 	.word	0x00000082


	//----- nvinfo : EIATTR_KPARAM_INFO
	.align		4
.L_37:
        /*0008*/ 	.byte	0x04, 0x17
        /*000a*/ 	.short	(.L_39 - .L_38)
.L_38:
        /*000c*/ 	.word	0x00000000
        /*0010*/ 	.short	0x0007
        /*0012*/ 	.short	0x0021
        /*0014*/ 	.byte	0x00, 0xf0, 0x05, 0x00


	//----- nvinfo : EIATTR_KPARAM_INFO
	.align		4
.L_39:
        /*0018*/ 	.byte	0x04, 0x17
        /*001a*/ 	.short	(.L_41 - .L_40)
.L_40:
        /*001c*/ 	.word	0x00000000
        /*0020*/ 	.short	0x0006
        /*0022*/ 	.short	0x0020
        /*0024*/ 	.byte	0x00, 0xf0, 0x05, 0x00


	//----- nvinfo : EIATTR_KPARAM_INFO
	.align		4
.L_41:
        /*0028*/ 	.byte	0x04, 0x17
        /*002a*/ 	.short	(.L_43 - .L_42)
.L_42:
        /*002c*/ 	.word	0x00000000
        /*0030*/ 	.short	0x0005
        /*0032*/ 	.short	0x001c
        /*0034*/ 	.byte	0x00, 0xf0, 0x11, 0x00


	//----- nvinfo : EIATTR_KPARAM_INFO
	.align		4
.L_43:
        /*0038*/ 	.byte	0x04, 0x17
        /*003a*/ 	.short	(.L_45 - .L_44)
.L_44:
        /*003c*/ 	.word	0x00000000
        /*0040*/ 	.short	0x0004
        /*0042*/ 	.short	0x0018
        /*0044*/ 	.byte	0x00, 0xf0, 0x11, 0x00


	//----- nvinfo : EIATTR_KPARAM_INFO
	.align		4
.L_45:
        /*0048*/ 	.byte	0x04, 0x17
        /*004a*/ 	.short	(.L_47 - .L_46)
.L_46:
        /*004c*/ 	.word	0x00000000
        /*0050*/ 	.short	0x0003
        /*0052*/ 	.short	0x0010
        /*0054*/ 	.byte	0x00, 0xf5, 0x21, 0x00


	//----- nvinfo : EIATTR_KPARAM_INFO
	.align		4
.L_47:
        /*0058*/ 	.byte	0x04, 0x17
        /*005a*/ 	.short	(.L_49 - .L_48)
.L_48:
        /*005c*/ 	.word	0x00000000
        /*0060*/ 	.short	0x0002
        /*0062*/ 	.short	0x000c
        /*0064*/ 	.byte	0x00, 0xf0, 0x11, 0x00


	//----- nvinfo : EIATTR_KPARAM_INFO
	.align		4
.L_49:
        /*0068*/ 	.byte	0x04, 0x17
        /*006a*/ 	.short	(.L_51 - .L_50)
.L_50:
        /*006c*/ 	.word	0x00000000
        /*0070*/ 	.short	0x0001
        /*0072*/ 	.short	0x0008
        /*0074*/ 	.byte	0x00, 0xf0, 0x11, 0x00


	//----- nvinfo : EIATTR_KPARAM_INFO
	.align		4
.L_51:
        /*0078*/ 	.byte	0x04, 0x17
        /*007a*/ 	.short	(.L_53 - .L_52)
.L_52:
        /*007c*/ 	.word	0x00000000
        /*0080*/ 	.short	0x0000
        /*0082*/ 	.short	0x0000
        /*0084*/ 	.byte	0x00, 0xf5, 0x21, 0x00


	//----- nvinfo : EIATTR_SPARSE_MMA_MASK
	.align		4
.L_53:
        /*0088*/ 	.byte	0x03, 0x50
        /*008a*/ 	.short	0x0000


	//----- nvinfo : EIATTR_MAXREG_COUNT
	.align		4
        /*008c*/ 	.byte	0x03, 0x1b
        /*008e*/ 	.short	0x00ff


	//----- nvinfo : EIATTR_MERCURY_ISA_VERSION
	.align		4
        /*0090*/ 	.byte	0x03, 0x5f
        /*0092*/ 	.short	0x0101


	//----- nvinfo : EIATTR_VRC_CTA_INIT_COUNT
	.align		4
        /*0094*/ 	.byte	0x02, 0x4a
	.zero		1
	.zero		1


	//----- nvinfo : EIATTR_EXIT_INSTR_OFFSETS
	.align		4
        /*0098*/ 	.byte	0x04, 0x1c
        /*009a*/ 	.short	(.L_55 - .L_54)


	//   ....[0]....
.L_54:
        /*009c*/ 	.word	0x00000080


	//   ....[1]....
        /*00a0*/ 	.word	0x00000320


	//----- nvinfo : EIATTR_CRS_STACK_SIZE
	.align		4
.L_55:
        /*00a4*/ 	.byte	0x04, 0x1e
        /*00a6*/ 	.short	(.L_57 - .L_56)
.L_56:
        /*00a8*/ 	.word	0x00000000


	//----- nvinfo : EIATTR_CBANK_PARAM_SIZE
	.align		4
.L_57:
        /*00ac*/ 	.byte	0x03, 0x19
        /*00ae*/ 	.short	0x0022


	//----- nvinfo : EIATTR_PARAM_CBANK
	.align		4
        /*00b0*/ 	.byte	0x04, 0x0a
        /*00b2*/ 	.short	(.L_59 - .L_58)
	.align		4
.L_58:
        /*00b4*/ 	.word	index@(.nv.constant0._Z20etirementHistogrammePhjjS_jjhh)
        /*00b8*/ 	.short	0x0380
        /*00ba*/ 	.short	0x0022


	//----- nvinfo : EIATTR_SW_WAR
	.align		4
.L_59:
        /*00bc*/ 	.byte	0x04, 0x36
        /*00be*/ 	.short	(.L_61 - .L_60)
.L_60:
        /*00c0*/ 	.word	0x00000008
.L_61:


//--------------------- .nv.callgraph             --------------------------
	.section	.nv.callgraph,"",@"SHT_CUDA_CALLGRAPH"
	.align	4
	.sectionentsize	8
	.align		4
        /*0000*/ 	.word	0x00000000
	.align		4
        /*0004*/ 	.word	0xffffffff
	.align		4
        /*0008*/ 	.word	0x00000000
	.align		4
        /*000c*/ 	.word	0xfffffffe
	.align		4
        /*0010*/ 	.word	0x00000000
	.align		4
        /*0014*/ 	.word	0xfffffffd
	.align		4
        /*0018*/ 	.word	0x00000000
	.align		4
        /*001c*/ 	.word	0xfffffffc


//--------------------- .text._Z16egalisationHistoPhjjS_Pj --------------------------
	.section	.text._Z16egalisationHistoPhjjS_Pj,"ax",@progbits
	.align	128
        .global         _Z16egalisationHistoPhjjS_Pj
        .type           _Z16egalisationHistoPhjjS_Pj,@function
        .size           _Z16egalisationHistoPhjjS_Pj,(.L_x_24 - _Z16egalisationHistoPhjjS_Pj)
        .other          _Z16egalisationHistoPhjjS_Pj,@"STO_CUDA_ENTRY STV_DEFAULT"
_Z16egalisationHistoPhjjS_Pj:
.text._Z16egalisationHistoPhjjS_Pj:
[----:B------:R-:W-:Y:S01]  /*0000*/  LDC R1, c[0x0][0x37c] ;  /* 0x0000df00ff017b82 */ /* 0x000fe20000000800 */
[----:B------:R-:W0:Y:S07]  /*0010*/  S2R R2, SR_TID.X ;  /* 0x0000000000027919 */ /* 0x000e2e0000002100 */
[----:B------:R-:W0:Y:S01]  /*0020*/  S2UR UR6, SR_CTAID.X ;  /* 0x00000000000679c3 */ /* 0x000e220000002500 */
[----:B------:R-:W1:Y:S07]  /*0030*/  LDCU.64 UR4, c[0x0][0x388] ;  /* 0x00007100ff0477ac */ /* 0x000e6e0008000a00 */
[----:B------:R-:W0:Y:S01]  /*0040*/  LDC R3, c[0x0][0x360] ;  /* 0x0000d800ff037b82 */ /* 0x000e220000000800 */
[----:B-1----:R-:W-:Y:S01]  /*0050*/  UIMAD UR4, UR5, UR4, URZ ;  /* 0x00000004050472a4 */ /* 0x002fe2000f8e02ff */
[----:B0-----:R-:W-:-:S05]  /*0060*/  IMAD R2, R3, UR6, R2 ;  /* 0x0000000603027c24 */ /* 0x001fca000f8e0202 */
[----:B------:R-:W-:-:S13]  /*0070*/  ISETP.GE.U32.AND P0, PT, R2, UR4, PT ;  /* 0x0000000402007c0c */ /* 0x000fda000bf06070 */
[----:B------:R-:W-:Y:S05]  /*0080*/  @P0 EXIT ;  /* 0x000000000000094d */ /* 0x000fea0003800000 */
[----:B------:R-:W0:Y:S01]  /*0090*/  LDC.64 R8, c[0x0][0x398] ;  /* 0x0000e600ff087b82 */ /* 0x000e220000000a00 */
[----:B------:R-:W1:Y:S01]  /*00a0*/  LDCU UR5, c[0x0][0x370] ;  /* 0x00006e00ff0577ac */ /* 0x000e620008000800 */
[----:B------:R-:W2:Y:S01]  /*00b0*/  I2F.F64.U32 R22, UR4 ;  /* 0x0000000400167d12 */ /* 0x000ea20008201800 */
[----:B------:R-:W3:Y:S01]  /*00c0*/  LDCU.64 UR6, c[0x0][0x358] ;  /* 0x00006b00ff0677ac */ /* 0x000ee20008000a00 */
[----:B------:R-:W4:Y:S01]  /*00d0*/  LDCU.64 UR8, c[0x0][0x380] ;  /* 0x00007000ff0877ac */ /* 0x000f220008000a00 */
[----:B------:R-:W0:Y:S01]  /*00e0*/  LDCU.64 UR10, c[0x0][0x390] ;  /* 0x00007200ff0a77ac */ /* 0x000e220008000a00 */
[----:B-12---:R-:W-:-:S07]  /*00f0*/  IMAD R3, R3, UR5, RZ ;  /* 0x0000000503037c24 */ /* 0x006fce000f8e02ff */
.L_x_2:
[----:B------:R-:W-:Y:S02]  /*0100*/  SHF.R.S32.HI R4, RZ, 0x1f, R2 ;  /* 0x0000001fff047819 */ /* 0x000fe40000011402 */
[----:B----4-:R-:W-:-:S04]  /*0110*/  IADD3 R16, P0, PT, R2, UR8, RZ ;  /* 0x0000000802107c10 */ /* 0x010fc8000ff1e0ff */
[----:B------:R-:W-:-:S05]  /*0120*/  IADD3.X R17, PT, PT, R4, UR9, RZ, P0, !PT ;  /* 0x0000000904117c10 */ /* 0x000fca00087fe4ff */
[----:B-1-3--:R-:W0:Y:S01]  /*0130*/  LDG.E.U8 R7, desc[UR6][R16.64] ;  /* 0x0000000610077981 */ /* 0x00ae22000c1e1100 */
[----:B------:R-:W1:Y:S01]  /*0140*/  MUFU.RCP64H R11, R23 ;  /* 0x00000017000b7308 */ /* 0x000e620000001800 */
[----:B------:R-:W-:-:S06]  /*0150*/  IMAD.MOV.U32 R10, RZ, RZ, 0x1 ;  /* 0x00000001ff0a7424 */ /* 0x000fcc00078e00ff */
[----:B-1----:R-:W-:Y:S01]  /*0160*/  DFMA R12, -R22, R10, 1 ;  /* 0x3ff00000160c742b */ /* 0x002fe2000000010a */
[----:B0-----:R-:W-:-:S05]  /*0170*/  IMAD.WIDE.U32 R6, R7, 0x4, R8 ;  /* 0x0000000407067825 */ /* 0x001fca00078e0008 */
[----:B------:R-:W2:Y:S02]  /*0180*/  LDG.E R0, desc[UR6][R6.64] ;  /* 0x0000000606007981 */ /* 0x000ea4000c1e1900 */
[----:B------:R-:W-:Y:S01]  /*0190*/  DFMA R12, R12, R12, R12 ;  /* 0x0000000c0c0c722b */ /* 0x000fe2000000000c */
[--C-:B------:R-:W-:Y:S01]  /*01a0*/  IMAD.MOV.U32 R5, RZ, RZ, R2.reuse ;  /* 0x000000ffff057224 */ /* 0x100fe200078e0002 */
[----:B------:R-:W-:Y:S01]  /*01b0*/  BSSY.RECONVERGENT B0, `(.L_x_0) ;  /* 0x0000012000007945 */ /* 0x000fe20003800200 */
[----:B------:R-:W-:-:S05]  /*01c0*/  IMAD.IADD R2, R3, 0x1, R2 ;  /* 0x0000000103027824 */ /* 0x000fca00078e0202 */
[----:B------:R-:W-:Y:S01]  /*01d0*/  DFMA R10, R10, R12, R10 ;  /* 0x0000000c0a0a722b */ /* 0x000fe2000000000a */
[----:B------:R-:W-:-:S07]  /*01e0*/  ISETP.GE.U32.AND P1, PT, R2, UR4, PT ;  /* 0x0000000402007c0c */ /* 0x000fce000bf26070 */
[----:B------:R-:W-:-:S08]  /*01f0*/  DFMA R14, -R22, R10, 1 ;  /* 0x3ff00000160e742b */ /* 0x000fd0000000010a */
[----:B------:R-:W-:Y:S01]  /*0200*/  DFMA R14, R10, R14, R10 ;  /* 0x0000000e0a0e722b */ /* 0x000fe2000000000a */
[----:B--2---:R-:W0:Y:S07]  /*0210*/  I2F.F64.U32 R12, R0 ;  /* 0x00000000000c7312 */ /* 0x004e2e0000201800 */
[----:B0-----:R-:W-:Y:S01]  /*0220*/  DMUL R10, R12, R14 ;  /* 0x0000000e0c0a7228 */ /* 0x001fe20000000000 */
[----:B------:R-:W-:-:S07]  /*0230*/  FSETP.GEU.AND P2, PT, |R13|, 6.5827683646048100446e-37, PT ;  /* 0x036000000d00780b */ /* 0x000fce0003f4e200 */
[----:B------:R-:W-:-:S08]  /*0240*/  DFMA R16, -R22, R10, R12 ;  /* 0x0000000a1610722b */ /* 0x000fd0000000010c */
[----:B------:R-:W-:-:S10]  /*0250*/  DFMA R6, R14, R16, R10 ;  /* 0x000000100e06722b */ /* 0x000fd4000000000a */
[----:B------:R-:W-:-:S05]  /*0260*/  FFMA R10, RZ, R23, R7 ;  /* 0x00000017ff0a7223 */ /* 0x000fca0000000007 */
[----:B------:R-:W-:-:S13]  /*0270*/  FSETP.GT.AND P0, PT, |R10|, 1.469367938527859385e-39, PT ;  /* 0x001000000a00780b */ /* 0x000fda0003f04200 */
[----:B------:R-:W-:Y:S05]  /*0280*/  @P0 BRA P2, `(.L_x_1) ;  /* 0x0000000000100947 */ /* 0x000fea0001000000 */
[----:B------:R-:W-:-:S07]  /*0290*/  MOV R0, 0x2b0 ;  /* 0x000002b000007802 */ /* 0x000fce0000000f00 */
[----:B------:R-:W-:Y:S05]  /*02a0*/  CALL.REL.NOINC `($__internal_0_$__cuda_sm20_div_rn_f64_full) ;  /* 0x0000000000287944 */ /* 0x000fea0003c00000 */
[----:B------:R-:W-:Y:S02]  /*02b0*/  IMAD.MOV.U32 R6, RZ, RZ, R10 ;  /* 0x000000ffff067224 */ /* 0x000fe400078e000a */
[----:B------:R-:W-:-:S07]  /*02c0*/  IMAD.MOV.U32 R7, RZ, RZ, R11 ;  /* 0x000000ffff077224 */ /* 0x000fce00078e000b */
.L_x_1:
[----:B------:R-:W-:Y:S05]  /*02d0*/  BSYNC.RECONVERGENT B0 ;  /* 0x0000000000007941 */ /* 0x000fea0003800200 */
.L_x_0:
[----:B------:R-:W-:Y:S01]  /*02e0*/  DMUL R6, R6, 255 ;  /* 0x406fe00006067828 */ /* 0x000fe20000000000 */
[----:B------:R-:W-:-:S04]  /*02f0*/  IADD3 R10, P0, PT, R5, UR10, RZ ;  /* 0x0000000a050a7c10 */ /* 0x000fc8000ff1e0ff */
[----:B------:R-:W-:-:S05]  /*0300*/  IADD3.X R11, PT, PT, R4, UR11, RZ, P0, !PT ;  /* 0x0000000b040b7c10 */ /* 0x000fca00087fe4ff */
[----:B------:R-:W0:Y:S02]  /*0310*/  F2I.U32.F64.TRUNC R7, R6 ;  /* 0x0000000600077311 */ /* 0x000e24000030d000 */
[----:B0-----:R1:W-:Y:S01]  /*0320*/  STG.E.U8 desc[UR6][R10.64], R7 ;  /* 0x000000070a007986 */ /* 0x0013e2000c101106 */
[----:B------:R-:W-:Y:S05]  /*0330*/  @!P1 BRA `(.L_x_2) ;  /* 0xfffffffc00709947 */ /* 0x000fea000383ffff */
[----:B------:R-:W-:Y:S05]  /*0340*/  EXIT ;  /* 0x000000000000794d */ /* 0x000fea0003800000 */
        .weak           $__internal_0_$__cuda_sm20_div_rn_f64_full
        .type           $__internal_0_$__cuda_sm20_div_rn_f64_full,@function
        .size           $__internal_0_$__cuda_sm20_div_rn_f64_full,(.L_x_24 - $__internal_0_$__cuda_sm20_div_rn_f64_full)
$__internal_0_$__cuda_sm20_div_rn_f64_full:
[C---:B------:R-:W-:Y:S01]  /*0350*/  FSETP.GEU.AND P0, PT, |R23|.reuse, 1.469367938527859385e-39, PT ;  /* 0x001000001700780b */ /* 0x040fe20003f0e200 */
[----:B------:R-:W-:Y:S01]  /*0360*/  IMAD.MOV.U32 R14, RZ, RZ, 0x1 ;  /* 0x00000001ff0e7424 */ /* 0x000fe200078e00ff */
[----:B------:R-:W-:Y:S01]  /*0370*/  LOP3.LUT R10, R23, 0x800fffff, RZ, 0xc0, !PT ;  /* 0x800fffff170a7812 */ /* 0x000fe200078ec0ff */
[----:B------:R-:W-:Y:S01]  /*0380*/  BSSY.RECONVERGENT B1, `(.L_x_3) ;  /* 0x0000054000017945 */ /* 0x000fe20003800200 */
[C---:B------:R-:W-:Y:S02]  /*0390*/  FSETP.GEU.AND P3, PT, |R13|.reuse, 1.469367938527859385e-39, PT ;  /* 0x001000000d00780b */ /* 0x040fe40003f6e200 */
[----:B------:R-:W-:Y:S01]  /*03a0*/  LOP3.LUT R11, R10, 0x3ff00000, RZ, 0xfc, !PT ;  /* 0x3ff000000a0b7812 */ /* 0x000fe200078efcff */
[----:B------:R-:W-:Y:S01]  /*03b0*/  IMAD.MOV.U32 R10, RZ, RZ, R22 ;  /* 0x000000ffff0a7224 */ /* 0x000fe200078e0016 */
[----:B------:R-:W-:Y:S02]  /*03c0*/  LOP3.LUT R6, R13, 0x7ff00000, RZ, 0xc0, !PT ;  /* 0x7ff000000d067812 */ /* 0x000fe400078ec0ff */
[----:B------:R-:W-:-:S03]  /*03d0*/  LOP3.LUT R25, R23, 0x7ff00000, RZ, 0xc0, !PT ;  /* 0x7ff0000017197812 */ /* 0x000fc600078ec0ff */
[----:B------:R-:W-:Y:S01]  /*03e0*/  @!P0 DMUL R10, R22, 8.98846567431157953865e+307 ;  /* 0x7fe00000160a8828 */ /* 0x000fe20000000000 */
[----:B------:R-:W-:-:S03]  /*03f0*/  ISETP.GE.U32.AND P2, PT, R6, R25, PT ;  /* 0x000000190600720c */ /* 0x000fc60003f46070 */
[----:B------:R-:W-:Y:S02]  /*0400*/  @!P3 LOP3.LUT R7, R23, 0x7ff00000, RZ, 0xc0, !PT ;  /* 0x7ff000001707b812 */ /* 0x000fe400078ec0ff */
[----:B------:R-:W0:Y:S02]  /*0410*/  MUFU.RCP64H R15, R11 ;  /* 0x0000000b000f7308 */ /* 0x000e240000001800 */
[----:B------:R-:W-:Y:S01]  /*0420*/  @!P3 ISETP.GE.U32.AND P4, PT, R6, R7, PT ;  /* 0x000000070600b20c */ /* 0x000fe20003f86070 */
[----:B------:R-:W-:Y:S01]  /*0430*/  IMAD.MOV.U32 R7, RZ, RZ, 0x1ca00000 ;  /* 0x1ca00000ff077424 */ /* 0x000fe200078e00ff */
[----:B------:R-:W-:-:S04]  /*0440*/  @!P0 LOP3.LUT R25, R11, 0x7ff00000, RZ, 0xc0, !PT ;  /* 0x7ff000000b198812 */ /* 0x000fc800078ec0ff */
[----:B------:R-:W-:-:S04]  /*0450*/  @!P3 SEL R17, R7, 0x63400000, !P4 ;  /* 0x634000000711b807 */ /* 0x000fc80006000000 */
[----:B------:R-:W-:-:S04]  /*0460*/  @!P3 LOP3.LUT R20, R17, 0x80000000, R13, 0xf8, !PT ;  /* 0x800000001114b812 */ /* 0x000fc800078ef80d */
[----:B------:R-:W-:Y:S01]  /*0470*/  @!P3 LOP3.LUT R21, R20, 0x100000, RZ, 0xfc, !PT ;  /* 0x001000001415b812 */ /* 0x000fe200078efcff */
[----:B0-----:R-:W-:Y:S01]  /*0480*/  DFMA R18, R14, -R10, 1 ;  /* 0x3ff000000e12742b */ /* 0x001fe2000000080a */
[----:B------:R-:W-:-:S07]  /*0490*/  @!P3 IMAD.MOV.U32 R20, RZ, RZ, RZ ;  /* 0x000000ffff14b224 */ /* 0x000fce00078e00ff */
[----:B------:R-:W-:-:S08]  /*04a0*/  DFMA R18, R18, R18, R18 ;  /* 0x000000121212722b */ /* 0x000fd00000000012 */
[----:B------:R-:W-:Y:S01]  /*04b0*/  DFMA R18, R14, R18, R14 ;  /* 0x000000120e12722b */ /* 0x000fe2000000000e */
[----:B------:R-:W-:Y:S01]  /*04c0*/  SEL R15, R7, 0x63400000, !P2 ;  /* 0x63400000070f7807 */ /* 0x000fe20005000000 */
[----:B------:R-:W-:-:S03]  /*04d0*/  IMAD.MOV.U32 R14, RZ, RZ, R12 ;  /* 0x000000ffff0e7224 */ /* 0x000fc600078e000c */
[----:B------:R-:W-:-:S03]  /*04e0*/  LOP3.LUT R15, R15, 0x800fffff, R13, 0xf8, !PT ;  /* 0x800fffff0f0f7812 */ /* 0x000fc600078ef80d */
[----:B------:R-:W-:-:S03]  /*04f0*/  DFMA R16, R18, -R10, 1 ;  /* 0x3ff000001210742b */ /* 0x000fc6000000080a */
[----:B------:R-:W-:-:S05]  /*0500*/  @!P3 DFMA R14, R14, 2, -R20 ;  /* 0x400000000e0eb82b */ /* 0x000fca0000000814 */
[----:B------:R-:W-:-:S08]  /*0510*/  DFMA R16, R18, R16, R18 ;  /* 0x000000101210722b */ /* 0x000fd00000000012 */
[----:B------:R-:W-:-:S08]  /*0520*/  DMUL R18, R16, R14 ;  /* 0x0000000e10127228 */ /* 0x000fd00000000000 */
[----:B------:R-:W-:-:S08]  /*0530*/  DFMA R20, R18, -R10, R14 ;  /* 0x8000000a1214722b */ /* 0x000fd0000000000e */
[----:B------:R-:W-:Y:S01]  /*0540*/  DFMA R20, R16, R20, R18 ;  /* 0x000000141014722b */ /* 0x000fe20000000012 */
[----:B------:R-:W-:Y:S01]  /*0550*/  IMAD.MOV.U32 R16, RZ, RZ, R6 ;  /* 0x000000ffff107224 */ /* 0x000fe200078e0006 */
[----:B------:R-:W-:Y:S01]  /*0560*/  @!P3 LOP3.LUT R16, R15, 0x7ff00000, RZ, 0xc0, !PT ;  /* 0x7ff000000f10b812 */ /* 0x000fe200078ec0ff */
[----:B------:R-:W-:-:S04]  /*0570*/  VIADD R18, R25, 0xffffffff ;  /* 0xffffffff19127836 */ /* 0x000fc80000000000 */
[----:B------:R-:W-:-:S05]  /*0580*/  VIADD R17, R16, 0xffffffff ;  /* 0xffffffff10117836 */ /* 0x000fca0000000000 */
[----:B------:R-:W-:-:S04]  /*0590*/  ISETP.GT.U32.AND P0, PT, R17, 0x7feffffe, PT ;  /* 0x7feffffe1100780c */ /* 0x000fc80003f04070 */
[----:B------:R-:W-:-:S13]  /*05a0*/  ISETP.GT.U32.OR P0, PT, R18, 0x7feffffe, P0 ;  /* 0x7feffffe1200780c */ /* 0x000fda0000704470 */
[----:B------:R-:W-:Y:S05]  /*05b0*/  @P0 BRA `(.L_x_4) ;  /* 0x00000000006c0947 */ /* 0x000fea0003800000 */
[----:B------:R-:W-:-:S04]  /*05c0*/  LOP3.LUT R13, R23, 0x7ff00000, RZ, 0xc0, !PT ;  /* 0x7ff00000170d7812 */ /* 0x000fc800078ec0ff */
[CC--:B------:R-:W-:Y:S02]  /*05d0*/  VIADDMNMX R12, R6.reuse, -R13.reuse, 0xb9600000, !PT ;  /* 0xb9600000060c7446 */ /* 0x0c0fe4000780090d */
[----:B------:R-:W-:Y:S02]  /*05e0*/  ISETP.GE.U32.AND P0, PT, R6, R13, PT ;  /* 0x0000000d0600720c */ /* 0x000fe40003f06070 */
[----:B------:R-:W-:Y:S02]  /*05f0*/  VIMNMX R12, PT, PT, R12, 0x46a00000, PT ;  /* 0x46a000000c0c7848 */ /* 0x000fe40003fe0100 */
[----:B------:R-:W-:-:S05]  /*0600*/  SEL R7, R7, 0x63400000, !P0 ;  /* 0x6340000007077807 */ /* 0x000fca0004000000 */
[----:B------:R-:W-:Y:S02]  /*0610*/  IMAD.IADD R16, R12, 0x1, -R7 ;  /* 0x000000010c107824 */ /* 0x000fe400078e0a07 */
[----:B------:R-:W-:Y:S02]  /*0620*/  IMAD.MOV.U32 R12, RZ, RZ, RZ ;  /* 0x000000ffff0c7224 */ /* 0x000fe400078e00ff */
[----:B------:R-:W-:-:S06]  /*0630*/  VIADD R13, R16, 0x7fe00000 ;  /* 0x7fe00000100d7836 */ /* 0x000fcc0000000000 */
[----:B------:R-:W-:-:S10]  /*0640*/  DMUL R6, R20, R12 ;  /* 0x0000000c14067228 */ /* 0x000fd40000000000 */
[----:B------:R-:W-:-:S13]  /*0650*/  FSETP.GTU.AND P0, PT, |R7|, 1.469367938527859385e-39, PT ;  /* 0x001000000700780b */ /* 0x000fda0003f0c200 */
[----:B------:R-:W-:Y:S05]  /*0660*/  @P0 BRA `(.L_x_5) ;  /* 0x0000000000940947 */ /* 0x000fea0003800000 */
[----:B------:R-:W-:Y:S01]  /*0670*/  DFMA R10, R20, -R10, R14 ;  /* 0x8000000a140a722b */ /* 0x000fe2000000000e */
[----:B------:R-:W-:-:S09]  /*0680*/  IMAD.MOV.U32 R12, RZ, RZ, RZ ;  /* 0x000000ffff0c7224 */ /* 0x000fd200078e00ff */
[C---:B------:R-:W-:Y:S02]  /*0690*/  FSETP.NEU.AND P0, PT, R11.reuse, RZ, PT ;  /* 0x000000ff0b00720b */ /* 0x040fe40003f0d000 */
[----:B------:R-:W-:-:S04]  /*06a0*/  LOP3.LUT R15, R11, 0x80000000, R23, 0x48, !PT ;  /* 0x800000000b0f7812 */ /* 0x000fc800078e4817 */
[----:B------:R-:W-:-:S07]  /*06b0*/  LOP3.LUT R13, R15, R13, RZ, 0xfc, !PT ;  /* 0x0000000d0f0d7212 */ /* 0x000fce00078efcff */
[----:B------:R-:W-:Y:S05]  /*06c0*/  @!P0 BRA `(.L_x_5) ;  /* 0x00000000007c8947 */ /* 0x000fea0003800000 */
[----:B------:R-:W-:Y:S01]  /*06d0*/  IMAD.MOV R11, RZ, RZ, -R16 ;  /* 0x000000ffff0b7224 */ /* 0x000fe200078e0a10 */
[----:B------:R-:W-:Y:S01]  /*06e0*/  DMUL.RP R12, R20, R12 ;  /* 0x0000000c140c7228 */ /* 0x000fe20000008000 */
[----:B------:R-:W-:-:S06]  /*06f0*/  IMAD.MOV.U32 R10, RZ, RZ, RZ ;  /* 0x000000ffff0a7224 */ /* 0x000fcc00078e00ff */
[----:B------:R-:W-:-:S03]  /*0700*/  DFMA R10, R6, -R10, R20 ;  /* 0x8000000a060a722b */ /* 0x000fc60000000014 */
[----:B------:R-:W-:-:S03]  /*0710*/  LOP3.LUT R15, R13, R15, RZ, 0x3c, !PT ;  /* 0x0000000f0d0f7212 */ /* 0x000fc600078e3cff */
[----:B------:R-:W-:-:S04]  /*0720*/  IADD3 R10, PT, PT, -R16, -0x43300000, RZ ;  /* 0xbcd00000100a7810 */ /* 0x000fc80007ffe1ff */
[----:B------:R-:W-:-:S04]  /*0730*/  FSETP.NEU.AND P0, PT, |R11|, R10, PT ;  /* 0x0000000a0b00720b */ /* 0x000fc80003f0d200 */
[----:B------:R-:W-:Y:S02]  /*0740*/  FSEL R6, R12, R6, !P0 ;  /* 0x000000060c067208 */ /* 0x000fe40004000000 */
[----:B------:R-:W-:Y:S01]  /*0750*/  FSEL R7, R15, R7, !P0 ;  /* 0x000000070f077208 */ /* 0x000fe20004000000 */
[----:B------:R-:W-:Y:S06]  /*0760*/  BRA `(.L_x_5) ;  /* 0x0000000000547947 */ /* 0x000fec0003800000 */
.L_x_4:
[----:B------:R-:W-:-:S14]  /*0770*/  DSETP.NAN.AND P0, PT, R12, R12, PT ;  /* 0x0000000c0c00722a */ /* 0x000fdc0003f08000 */
[----:B------:R-:W-:Y:S05]  /*0780*/  @P0 BRA `(.L_x_6) ;  /* 0x0000000000440947 */ /* 0x000fea0003800000 */
[----:B------:R-:W-:-:S14]  /*0790*/  DSETP.NAN.AND P0, PT, R22, R22, PT ;  /* 0x000000161600722a */ /* 0x000fdc0003f08000 */
[----:B------:R-:W-:Y:S05]  /*07a0*/  @P0 BRA `(.L_x_7) ;  /* 0x0000000000300947 */ /* 0x000fea0003800000 */
[----:B------:R-:W-:Y:S01]  /*07b0*/  ISETP.NE.AND P0, PT, R16, R25, PT ;  /* 0x000000191000720c */ /* 0x000fe20003f05270 */
[----:B------:R-:W-:Y:S02]  /*07c0*/  IMAD.MOV.U32 R6, RZ, RZ, 0x0 ;  /* 0x00000000ff067424 */ /* 0x000fe400078e00ff */
[----:B------:R-:W-:-:S10]  /*07d0*/  IMAD.MOV.U32 R7, RZ, RZ, -0x80000 ;  /* 0xfff80000ff077424 */ /* 0x000fd400078e00ff */
[----:B------:R-:W-:Y:S05]  /*07e0*/  @!P0 BRA `(.L_x_5) ;  /* 0x0000000000348947 */ /* 0x000fea0003800000 */
[----:B------:R-:W-:Y:S02]  /*07f0*/  ISETP.NE.AND P0, PT, R16, 0x7ff00000, PT ;  /* 0x7ff000001000780c */ /* 0x000fe40003f05270 */
[----:B------:R-:W-:Y:S02]  /*0800*/  LOP3.LUT R7, R13, 0x80000000, R23, 0x48, !PT ;  /* 0x800000000d077812 */ /* 0x000fe400078e4817 */
[----:B------:R-:W-:-:S13]  /*0810*/  ISETP.EQ.OR P0, PT, R25, RZ, !P0 ;  /* 0x000000ff1900720c */ /* 0x000fda0004702670 */
[----:B------:R-:W-:Y:S01]  /*0820*/  @P0 LOP3.LUT R10, R7, 0x7ff00000, RZ, 0xfc, !PT ;  /* 0x7ff00000070a0812 */ /* 0x000fe200078efcff */
[----:B------:R-:W-:Y:S02]  /*0830*/  @!P0 IMAD.MOV.U32 R6, RZ, RZ, RZ ;  /* 0x000000ffff068224 */ /* 0x000fe400078e00ff */
[----:B------:R-:W-:Y:S02]  /*0840*/  @P0 IMAD.MOV.U32 R6, RZ, RZ, RZ ;  /* 0x000000ffff060224 */ /* 0x000fe400078e00ff */
[----:B------:R-:W-:Y:S01]  /*0850*/  @P0 IMAD.MOV.U32 R7, RZ, RZ, R10 ;  /* 0x000000ffff070224 */ /* 0x000fe200078e000a */
[----:B------:R-:W-:Y:S06]  /*0860*/  BRA `(.L_x_5) ;  /* 0x0000000000147947 */ /* 0x000fec0003800000 */
.L_x_7:
[----:B------:R-:W-:Y:S01]  /*0870*/  LOP3.LUT R7, R23, 0x80000, RZ, 0xfc, !PT ;  /* 0x0008000017077812 */ /* 0x000fe200078efcff */
[----:B------:R-:W-:Y:S01]  /*0880*/  IMAD.MOV.U32 R6, RZ, RZ, R22 ;  /* 0x000000ffff067224 */ /* 0x000fe200078e0016 */
[----:B------:R-:W-:Y:S06]  /*0890*/  BRA `(.L_x_5) ;  /* 0x0000000000087947 */ /* 0x000fec0003800000 */
.L_x_6:
[----:B------:R-:W-:Y:S01]  /*08a0*/  LOP3.LUT R7, R13, 0x80000, RZ, 0xfc, !PT ;  /* 0x000800000d077812 */ /* 0x000fe200078efcff */
[----:B------:R-:W-:-:S07]  /*08b0*/  IMAD.MOV.U32 R6, RZ, RZ, R12 ;  /* 0x000000ffff067224 */ /* 0x000fce00078e000c */
.L_x_5:
[----:B------:R-:W-:Y:S05]  /*08c0*/  BSYNC.RECONVERGENT B1 ;  /* 0x0000000000017941 */ /* 0x000fea0003800200 */
.L_x_3:
[----:B------:R-:W-:Y:S02]  /*08d0*/  IMAD.MOV.U32 R10, RZ, RZ, R6 ;  /* 0x000000ffff0a7224 */ /* 0x000fe400078e0006 */
[----:B------:R-:W-:Y:S02]  /*08e0*/  IMAD.MOV.U32 R11, RZ, RZ, R7 ;  /* 0x000000ffff0b7224 */ /* 0x000fe400078e0007 */
[----:B------:R-:W-:Y:S02]  /*08f0*/  IMAD.MOV.U32 R6, RZ, RZ, R0 ;  /* 0x000000ffff067224 */ /* 0x000fe400078e0000 */
[----:B------:R-:W-:-:S04]  /*0900*/  IMAD.MOV.U32 R7, RZ, RZ, 0x0 ;  /* 0x00000000ff077424 */ /* 0x000fc800078e00ff */
[----:B------:R-:W-:Y:S05]  /*0910*/  RET.REL.NODEC R6 `(_Z16egalisationHistoPhjjS_Pj) ;  /* 0xfffffff406b87950 */ /* 0x000fea0003c3ffff */
.L_x_8:
[----:B------:R-:W-:-:S00]  /*0920*/  BRA `(.L_x_8) ;  /* 0xfffffffc00fc7947 */ /* 0x000fc0000383ffff */
[----:B------:R-:W-:-:S00]  /*0930*/  NOP ;  /* 0x0000000000007918 */ /* 0x000fc00000000000 */
        /* <DEDUP_REMOVED lines=12> */
.L_x_24:


//--------------------- .text._Z20etirementHistogrammePhjjS_jjhh --------------------------
	.section	.text._Z20etirementHistogrammePhjjS_jjhh,"ax",@progbits
	.align	128
        .global         _Z20etirementHistogrammePhjjS_jjhh
        .type           _Z20etirementHistogrammePhjjS_jjhh,@function
        .size           _Z20etirementHistogrammePhjjS_jjhh,(.L_x_25 - _Z20etirementHistogrammePhjjS_jjhh)
        .other          _Z20etirementHistogrammePhjjS_jjhh,@"STO_CUDA_ENTRY STV_DEFAULT"
_Z20etirementHistogrammePhjjS_jjhh:
.text._Z20etirementHistogrammePhjjS_jjhh:
        /* <DEDUP_REMOVED lines=9> */
[----:B------:R-:W0:Y:S01]  /*0090*/  LDCU.U8 UR10, c[0x0][0x3a0] ;  /* 0x00007400ff0a77ac */ /* 0x000e220008000000 */
[----:B------:R-:W0:Y:S01]  /*00a0*/  LDCU.U8 UR4, c[0x0][0x3a1] ;  /* 0x00007420ff0477ac */ /* 0x000e220008000000 */
[----:B------:R-:W1:Y:S01]  /*00b0*/  LDCU.64 UR12, c[0x0][0x398] ;  /* 0x00007300ff0c77ac */ /* 0x000e620008000a00 */
[----:B------:R-:W2:Y:S01]  /*00c0*/  LDCU UR7, c[0x0][0x370] ;  /* 0x00006e00ff0777ac */ /* 0x000ea20008000800 */
[----:B------:R-:W3:Y:S01]  /*00d0*/  LDCU.64 UR8, c[0x0][0x358] ;  /* 0x00006b00ff0877ac */ /* 0x000ee20008000a00 */
[----:B------:R-:W4:Y:S01]  /*00e0*/  LDCU.64 UR14, c[0x0][0x380] ;  /* 0x00007000ff0e77ac */ /* 0x000f220008000a00 */
[----:B0-----:R-:W-:Y:S01]  /*00f0*/  UIADD3 UR4, UPT, UPT, -UR10, UR4, URZ ;  /* 0x000000040a047290 */ /* 0x001fe2000fffe1ff */
[----:B-1----:R-:W-:Y:S01]  /*0100*/  I2FP.F32.U32 R2, UR12 ;  /* 0x0000000c00027c45 */ /* 0x002fe20008201000 */
[----:B------:R-:W0:Y:S01]  /*0110*/  LDCU.64 UR16, c[0x0][0x390] ;  /* 0x00007200ff1077ac */ /* 0x000e220008000a00 */
[----:B--2---:R-:W-:-:S03]  /*0120*/  IMAD R5, R5, UR7, RZ ;  /* 0x0000000705057c24 */ /* 0x004fc6000f8e02ff */
[----:B------:R-:W-:Y:S01]  /*0130*/  I2FP.F32.S32 R3, UR4 ;  /* 0x0000000400037c45 */ /* 0x000fe20008201400 */
[----:B---34-:R-:W-:-:S12]  /*0140*/  UIADD3 UR6, UPT, UPT, -UR12, UR13, URZ ;  /* 0x0000000d0c067290 */ /* 0x018fd8000fffe1ff */
.L_x_11:
[----:B------:R-:W-:Y:S02]  /*0150*/  SHF.R.S32.HI R11, RZ, 0x1f, R4 ;  /* 0x0000001fff0b7819 */ /* 0x000fe40000011404 */
[----:B------:R-:W-:-:S04]  /*0160*/  IADD3 R8, P0, PT, R4, UR14, RZ ;  /* 0x0000000e04087c10 */ /* 0x000fc8000ff1e0ff */
[----:B-1----:R-:W-:-:S05]  /*0170*/  IADD3.X R9, PT, PT, R11, UR15, RZ, P0, !PT ;  /* 0x0000000f0b097c10 */ /* 0x002fca00087fe4ff */
[----:B------:R-:W2:Y:S01]  /*0180*/  LDG.E.U8 R8, desc[UR8][R8.64] ;  /* 0x0000000808087981 */ /* 0x000ea2000c1e1100 */
[----:B------:R-:W1:Y:S01]  /*0190*/  MUFU.RCP R6, R3 ;  /* 0x0000000300067308 */ /* 0x000e620000001000 */
[----:B------:R-:W-:Y:S01]  /*01a0*/  BSSY.RECONVERGENT B0, `(.L_x_9) ;  /* 0x0000011000007945 */ /* 0x000fe20003800200 */
[----:B-1----:R-:W-:-:S04]  /*01b0*/  FFMA R7, -R3, R6, 1 ;  /* 0x3f80000003077423 */ /* 0x002fc80000000106 */
[----:B------:R-:W-:Y:S01]  /*01c0*/  FFMA R7, R6, R7, R6 ;  /* 0x0000000706077223 */ /* 0x000fe20000000006 */
[--C-:B------:R-:W-:Y:S02]  /*01d0*/  IMAD.MOV.U32 R6, RZ, RZ, R4.reuse ;  /* 0x000000ffff067224 */ /* 0x100fe400078e0004 */
[----:B------:R-:W-:-:S05]  /*01e0*/  IMAD.IADD R4, R5, 0x1, R4 ;  /* 0x0000000105047824 */ /* 0x000fca00078e0204 */
[----:B------:R-:W-:Y:S01]  /*01f0*/  ISETP.GE.U32.AND P2, PT, R4, UR5, PT ;  /* 0x0000000504007c0c */ /* 0x000fe2000bf46070 */
[----:B--2---:R-:W-:-:S04]  /*0200*/  VIADD R0, R8, -UR10 ;  /* 0x8000000a08007c36 */ /* 0x004fc80008000000 */
[----:B------:R-:W-:-:S05]  /*0210*/  IMAD R0, R0, UR6, RZ ;  /* 0x0000000600007c24 */ /* 0x000fca000f8e02ff */
[----:B------:R-:W-:-:S04]  /*0220*/  I2FP.F32.U32 R0, R0 ;  /* 0x0000000000007245 */ /* 0x000fc80000201000 */
[----:B------:R-:W1:Y:S01]  /*0230*/  FCHK P0, R0, R3 ;  /* 0x0000000300007302 */ /* 0x000e620000000000 */
[----:B------:R-:W-:-:S04]  /*0240*/  FFMA R10, R0, R7, RZ ;  /* 0x00000007000a7223 */ /* 0x000fc800000000ff */
[----:B------:R-:W-:-:S04]  /*0250*/  FFMA R8, -R3, R10, R0 ;  /* 0x0000000a03087223 */ /* 0x000fc80000000100 */
[----:B------:R-:W-:Y:S01]  /*0260*/  FFMA R7, R7, R8, R10 ;  /* 0x0000000807077223 */ /* 0x000fe2000000000a */
[----:B-1----:R-:W-:Y:S06]  /*0270*/  @!P0 BRA `(.L_x_10) ;  /* 0x00000000000c8947 */ /* 0x002fec0003800000 */
[----:B------:R-:W-:-:S07]  /*0280*/  MOV R8, 0x2a0 ;  /* 0x000002a000087802 */ /* 0x000fce0000000f00 */
[----:B0-----:R-:W-:Y:S05]  /*0290*/  CALL.REL.NOINC `($__internal_1_$__cuda_sm3x_div_rn_noftz_f32_slowpath) ;  /* 0x0000000000247944 */ /* 0x001fea0003c00000 */
[----:B------:R-:W-:-:S07]  /*02a0*/  IMAD.MOV.U32 R7, RZ, RZ, R0 ;  /* 0x000000ffff077224 */ /* 0x000fce00078e0000 */
.L_x_10:
[----:B0-----:R-:W-:Y:S05]  /*02b0*/  BSYNC.RECONVERGENT B0 ;  /* 0x0000000000007941 */ /* 0x001fea0003800200 */
.L_x_9:
[----:B------:R-:W-:Y:S01]  /*02c0*/  FADD R0, R2, R7 ;  /* 0x0000000702007221 */ /* 0x000fe20000000000 */
[----:B------:R-:W-:-:S03]  /*02d0*/  IADD3 R6, P0, PT, R6, UR16, RZ ;  /* 0x0000001006067c10 */ /* 0x000fc6000ff1e0ff */
[----:B------:R-:W0:Y:S01]  /*02e0*/  F2I.U32.TRUNC.NTZ R9, R0 ;  /* 0x0000000000097305 */ /* 0x000e22000020f000 */
[----:B------:R-:W-:-:S05]  /*02f0*/  IADD3.X R7, PT, PT, R11, UR17, RZ, P0, !PT ;  /* 0x000000110b077c10 */ /* 0x000fca00087fe4ff */
[----:B0-----:R1:W-:Y:S01]  /*0300*/  STG.E.U8 desc[UR8][R6.64], R9 ;  /* 0x0000000906007986 */ /* 0x0013e2000c101108 */
[----:B------:R-:W-:Y:S05]  /*0310*/  @!P2 BRA `(.L_x_11) ;  /* 0xfffffffc008ca947 */ /* 0x000fea000383ffff */
[----:B------:R-:W-:Y:S05]  /*0320*/  EXIT ;  /* 0x000000000000794d */ /* 0x000fea0003800000 */
        .weak           $__internal_1_$__cuda_sm3x_div_rn_noftz_f32_slowpath
        .type           $__internal_1_$__cuda_sm3x_div_rn_noftz_f32_slowpath,@function
        .size           $__internal_1_$__cuda_sm3x_div_rn_noftz_f32_slowpath,(.L_x_25 - $__internal_1_$__cuda_sm3x_div_rn_noftz_f32_slowpath)
$__internal_1_$__cuda_sm3x_div_rn_noftz_f32_slowpath:
[--C-:B------:R-:W-:Y:S01]  /*0330*/  SHF.R.U32.HI R9, RZ, 0x17, R3.reuse ;  /* 0x00000017ff097819 */ /* 0x100fe20000011603 */
[----:B------:R-:W-:Y:S01]  /*0340*/  BSSY.RECONVERGENT B1, `(.L_x_12) ;  /* 0x0000064000017945 */ /* 0x000fe20003800200 */
[--C-:B------:R-:W-:Y:S01]  /*0350*/  SHF.R.U32.HI R7, RZ, 0x17, R0.reuse ;  /* 0x00000017ff077819 */ /* 0x100fe20000011600 */
[----:B------:R-:W-:Y:S01]  /*0360*/  IMAD.MOV.U32 R10, RZ, RZ, R0 ;  /* 0x000000ffff0a7224 */ /* 0x000fe200078e0000 */
[----:B------:R-:W-:Y:S01]  /*0370*/  LOP3.LUT R9, R9, 0xff, RZ, 0xc0, !PT ;  /* 0x000000ff09097812 */ /* 0x000fe200078ec0ff */
[----:B------:R-:W-:Y:S01]  /*0380*/  IMAD.MOV.U32 R13, RZ, RZ, R3 ;  /* 0x000000ffff0d7224 */ /* 0x000fe200078e0003 */
[----:B------:R-:W-:-:S03]  /*0390*/  LOP3.LUT R12, R7, 0xff, RZ, 0xc0, !PT ;  /* 0x000000ff070c7812 */ /* 0x000fc600078ec0ff */
[----:B------:R-:W-:Y:S02]  /*03a0*/  VIADD R14, R9, 0xffffffff ;  /* 0xffffffff090e7836 */ /* 0x000fe40000000000 */
[----:B------:R-:W-:-:S03]  /*03b0*/  VIADD R15, R12, 0xffffffff ;  /* 0xffffffff0c0f7836 */ /* 0x000fc60000000000 */
[----:B------:R-:W-:-:S04]  /*03c0*/  ISETP.GT.U32.AND P0, PT, R14, 0xfd, PT ;  /* 0x000000fd0e00780c */ /* 0x000fc80003f04070 */
[----:B------:R-:W-:-:S13]  /*03d0*/  ISETP.GT.U32.OR P0, PT, R15, 0xfd, P0 ;  /* 0x000000fd0f00780c */ /* 0x000fda0000704470 */
[----:B------:R-:W-:Y:S01]  /*03e0*/  @!P0 IMAD.MOV.U32 R7, RZ, RZ, RZ ;  /* 0x000000ffff078224 */ /* 0x000fe200078e00ff */
[----:B------:R-:W-:Y:S06]  /*03f0*/  @!P0 BRA `(.L_x_13) ;  /* 0x00000000005c8947 */ /* 0x000fec0003800000 */
[----:B------:R-:W-:Y:S02]  /*0400*/  FSETP.GTU.FTZ.AND P1, PT, |R3|, +INF , PT ;  /* 0x7f8000000300780b */ /* 0x000fe40003f3c200 */
[----:B------:R-:W-:-:S04]  /*0410*/  FSETP.GTU.FTZ.AND P0, PT, |R0|, +INF , PT ;  /* 0x7f8000000000780b */ /* 0x000fc80003f1c200 */
[----:B------:R-:W-:-:S13]  /*0420*/  PLOP3.LUT P0, PT, P0, P1, PT, 0xf8, 0x8f ;  /* 0x00000000008f781c */ /* 0x000fda0000703f70 */
[----:B------:R-:W-:Y:S05]  /*0430*/  @P0 BRA `(.L_x_14) ;  /* 0x00000004004c0947 */ /* 0x000fea0003800000 */
[----:B------:R-:W-:-:S13]  /*0440*/  LOP3.LUT P0, RZ, R13, 0x7fffffff, R10, 0xc8, !PT ;  /* 0x7fffffff0dff7812 */ /* 0x000fda000780c80a */
[----:B------:R-:W-:Y:S05]  /*0450*/  @!P0 BRA `(.L_x_15) ;  /* 0x00000004003c8947 */ /* 0x000fea0003800000 */
[C---:B------:R-:W-:Y:S02]  /*0460*/  FSETP.NEU.FTZ.AND P3, PT, |R0|.reuse, +INF , PT ;  /* 0x7f8000000000780b */ /* 0x040fe40003f7d200 */
[----:B------:R-:W-:Y:S02]  /*0470*/  FSETP.NEU.FTZ.AND P1, PT, |R3|, +INF , PT ;  /* 0x7f8000000300780b */ /* 0x000fe40003f3d200 */
[----:B------:R-:W-:-:S11]  /*0480*/  FSETP.NEU.FTZ.AND P0, PT, |R0|, +INF , PT ;  /* 0x7f8000000000780b */ /* 0x000fd60003f1d200 */
[----:B------:R-:W-:Y:S05]  /*0490*/  @!P1 BRA !P3, `(.L_x_15) ;  /* 0x00000004002c9947 */ /* 0x000fea0005800000 */
[----:B------:R-:W-:-:S04]  /*04a0*/  LOP3.LUT P3, RZ, R10, 0x7fffffff, RZ, 0xc0, !PT ;  /* 0x7fffffff0aff7812 */ /* 0x000fc8000786c0ff */
[----:B------:R-:W-:-:S13]  /*04b0*/  PLOP3.LUT P1, PT, P1, P3, PT, 0x2f, 0xf2 ;  /* 0x0000000000f2781c */ /* 0x000fda0000f26577 */
[----:B------:R-:W-:Y:S05]  /*04c0*/  @P1 BRA `(.L_x_16) ;  /* 0x0000000400181947 */ /* 0x000fea0003800000 */
[----:B------:R-:W-:-:S04]  /*04d0*/  LOP3.LUT P1, RZ, R13, 0x7fffffff, RZ, 0xc0, !PT ;  /* 0x7fffffff0dff7812 */ /* 0x000fc8000782c0ff */
[----:B------:R-:W-:-:S13]  /*04e0*/  PLOP3.LUT P0, PT, P0, P1, PT, 0x2f, 0xf2 ;  /* 0x0000000000f2781c */ /* 0x000fda0000702577 */
[----:B------:R-:W-:Y:S05]  /*04f0*/  @P0 BRA `(.L_x_17) ;  /* 0x0000000400000947 */ /* 0x000fea0003800000 */
[----:B------:R-:W-:Y:S02]  /*0500*/  ISETP.GE.AND P0, PT, R15, RZ, PT ;  /* 0x000000ff0f00720c */ /* 0x000fe40003f06270 */
[----:B------:R-:W-:-:S11]  /*0510*/  ISETP.GE.AND P1, PT, R14, RZ, PT ;  /* 0x000000ff0e00720c */ /* 0x000fd60003f26270 */
[----:B------:R-:W-:Y:S02]  /*0520*/  @P0 IMAD.MOV.U32 R7, RZ, RZ, RZ ;  /* 0x000000ffff070224 */ /* 0x000fe400078e00ff */
[----:B------:R-:W-:Y:S01]  /*0530*/  @!P0 FFMA R10, R0, 1.84467440737095516160e+19, RZ ;  /* 0x5f800000000a8823 */ /* 0x000fe200000000ff */
[----:B------:R-:W-:Y:S02]  /*0540*/  @!P0 IMAD.MOV.U32 R7, RZ, RZ, -0x40 ;  /* 0xffffffc0ff078424 */ /* 0x000fe400078e00ff */
[----:B------:R-:W-:Y:S02]  /*0550*/  @!P1 FFMA R13, R3, 1.84467440737095516160e+19, RZ ;  /* 0x5f800000030d9823 */ /* 0x000fe400000000ff */
[----:B------:R-:W-:-:S07]  /*0560*/  @!P1 VIADD R7, R7, 0x40 ;  /* 0x0000004007079836 */ /* 0x000fce0000000000 */
.L_x_13:
[----:B------:R-:W-:Y:S01]  /*0570*/  LEA R0, R9, 0xc0800000, 0x17 ;  /* 0xc080000009007811 */ /* 0x000fe200078eb8ff */
[----:B------:R-:W-:Y:S01]  /*0580*/  VIADD R12, R12, 0xffffff81 ;  /* 0xffffff810c0c7836 */ /* 0x000fe20000000000 */
[----:B------:R-:W-:Y:S03]  /*0590*/  BSSY.RECONVERGENT B2, `(.L_x_18) ;  /* 0x0000035000027945 */ /* 0x000fe60003800200 */
[----:B------:R-:W-:Y:S02]  /*05a0*/  IMAD.IADD R13, R13, 0x1, -R0 ;  /* 0x000000010d0d7824 */ /* 0x000fe400078e0a00 */
[C---:B------:R-:W-:Y:S01]  /*05b0*/  IMAD R0, R12.reuse, -0x800000, R10 ;  /* 0xff8000000c007824 */ /* 0x040fe200078e020a */
[----:B------:R-:W-:Y:S01]  /*05c0*/  IADD3 R12, PT, PT, R12, 0x7f, -R9 ;  /* 0x0000007f0c0c7810 */ /* 0x000fe20007ffe809 */
[----:B------:R-:W0:Y:S01]  /*05d0*/  MUFU.RCP R14, R13 ;  /* 0x0000000d000e7308 */ /* 0x000e220000001000 */
[----:B------:R-:W-:-:S03]  /*05e0*/  FADD.FTZ R15, -R13, -RZ ;  /* 0x800000ff0d0f7221 */ /* 0x000fc60000010100 */
[----:B------:R-:W-:Y:S02]  /*05f0*/  IMAD.IADD R12, R12, 0x1, R7 ;  /* 0x000000010c0c7824 */ /* 0x000fe400078e0207 */
[----:B0-----:R-:W-:-:S04]  /*0600*/  FFMA R17, R14, R15, 1 ;  /* 0x3f8000000e117423 */ /* 0x001fc8000000000f */
[----:B------:R-:W-:-:S04]  /*0610*/  FFMA R19, R14, R17, R14 ;  /* 0x000000110e137223 */ /* 0x000fc8000000000e */
[----:B------:R-:W-:-:S04]  /*0620*/  FFMA R10, R0, R19, RZ ;  /* 0x00000013000a7223 */ /* 0x000fc800000000ff */
[----:B------:R-:W-:-:S04]  /*0630*/  FFMA R17, R15, R10, R0 ;  /* 0x0000000a0f117223 */ /* 0x000fc80000000000 */
[----:B------:R-:W-:-:S04]  /*0640*/  FFMA R10, R19, R17, R10 ;  /* 0x00000011130a7223 */ /* 0x000fc8000000000a */
[----:B------:R-:W-:-:S04]  /*0650*/  FFMA R15, R15, R10, R0 ;  /* 0x0000000a0f0f7223 */ /* 0x000fc80000000000 */
[----:B------:R-:W-:-:S05]  /*0660*/  FFMA R0, R19, R15, R10 ;  /* 0x0000000f13007223 */ /* 0x000fca000000000a */
[----:B------:R-:W-:-:S04]  /*0670*/  SHF.R.U32.HI R9, RZ, 0x17, R0 ;  /* 0x00000017ff097819 */ /* 0x000fc80000011600 */
[----:B------:R-:W-:-:S05]  /*0680*/  LOP3.LUT R9, R9, 0xff, RZ, 0xc0, !PT ;  /* 0x000000ff09097812 */ /* 0x000fca00078ec0ff */
[----:B------:R-:W-:-:S04]  /*0690*/  IMAD.IADD R13, R9, 0x1, R12 ;  /* 0x00000001090d7824 */ /* 0x000fc800078e020c */
[----:B------:R-:W-:-:S05]  /*06a0*/  VIADD R7, R13, 0xffffffff ;  /* 0xffffffff0d077836 */ /* 0x000fca0000000000 */
[----:B------:R-:W-:-:S13]  /*06b0*/  ISETP.GE.U32.AND P0, PT, R7, 0xfe, PT ;  /* 0x000000fe0700780c */ /* 0x000fda0003f06070 */
[----:B------:R-:W-:Y:S05]  /*06c0*/  @!P0 BRA `(.L_x_19) ;  /* 0x0000000000808947 */ /* 0x000fea0003800000 */
[----:B------:R-:W-:-:S13]  /*06d0*/  ISETP.GT.AND P0, PT, R13, 0xfe, PT ;  /* 0x000000fe0d00780c */ /* 0x000fda0003f04270 */
[----:B------:R-:W-:Y:S05]  /*06e0*/  @P0 BRA `(.L_x_20) ;  /* 0x00000000006c0947 */ /* 0x000fea0003800000 */
[----:B------:R-:W-:-:S13]  /*06f0*/  ISETP.GE.AND P0, PT, R13, 0x1, PT ;  /* 0x000000010d00780c */ /* 0x000fda0003f06270 */
[----:B------:R-:W-:Y:S05]  /*0700*/  @P0 BRA `(.L_x_21) ;  /* 0x0000000000740947 */ /* 0x000fea0003800000 */
[----:B------:R-:W-:Y:S02]  /*0710*/  ISETP.GE.AND P0, PT, R13, -0x18, PT ;  /* 0xffffffe80d00780c */ /* 0x000fe40003f06270 */
[----:B------:R-:W-:-:S11]  /*0720*/  LOP3.LUT R0, R0, 0x80000000, RZ, 0xc0, !PT ;  /* 0x8000000000007812 */ /* 0x000fd600078ec0ff */
[----:B------:R-:W-:Y:S05]  /*0730*/  @!P0 BRA `(.L_x_21) ;  /* 0x0000000000688947 */ /* 0x000fea0003800000 */
[-CC-:B------:R-:W-:Y:S01]  /*0740*/  FFMA.RZ R7, R19, R15.reuse, R10.reuse ;  /* 0x0000000f13077223 */ /* 0x180fe2000000c00a */
[C---:B------:R-:W-:Y:S01]  /*0750*/  VIADD R12, R13.reuse, 0x20 ;  /* 0x000000200d0c7836 */ /* 0x040fe20000000000 */
[C---:B------:R-:W-:Y:S02]  /*0760*/  ISETP.NE.AND P3, PT, R13.reuse, RZ, PT ;  /* 0x000000ff0d00720c */ /* 0x040fe40003f65270 */
[----:B------:R-:W-:Y:S01]  /*0770*/  ISETP.NE.AND P1, PT, R13, RZ, PT ;  /* 0x000000ff0d00720c */ /* 0x000fe20003f25270 */
[----:B------:R-:W-:Y:S01]  /*0780*/  IMAD.MOV R13, RZ, RZ, -R13 ;  /* 0x000000ffff0d7224 */ /* 0x000fe200078e0a0d */
[----:B------:R-:W-:Y:S01]  /*0790*/  LOP3.LUT R9, R7, 0x7fffff, RZ, 0xc0, !PT ;  /* 0x007fffff07097812 */ /* 0x000fe200078ec0ff */
[CCC-:B------:R-:W-:Y:S01]  /*07a0*/  FFMA.RP R7, R19.reuse, R15.reuse, R10.reuse ;  /* 0x0000000f13077223 */ /* 0x1c0fe2000000800a */
[----:B------:R-:W-:Y:S02]  /*07b0*/  FFMA.RM R10, R19, R15, R10 ;  /* 0x0000000f130a7223 */ /* 0x000fe4000000400a */
[----:B------:R-:W-:-:S03]  /*07c0*/  LOP3.LUT R9, R9, 0x800000, RZ, 0xfc, !PT ;  /* 0x0080000009097812 */ /* 0x000fc600078efcff */
[----:B------:R-:W-:Y:S02]  /*07d0*/  FSETP.NEU.FTZ.AND P0, PT, R7, R10, PT ;  /* 0x0000000a0700720b */ /* 0x000fe40003f1d000 */
[----:B------:R-:W-:Y:S02]  /*07e0*/  SHF.L.U32 R12, R9, R12, RZ ;  /* 0x0000000c090c7219 */ /* 0x000fe400000006ff */
[----:B------:R-:W-:Y:S02]  /*07f0*/  SEL R10, R13, RZ, P3 ;  /* 0x000000ff0d0a7207 */ /* 0x000fe40001800000 */
[----:B------:R-:W-:Y:S02]  /*0800*/  ISETP.NE.AND P1, PT, R12, RZ, P1 ;  /* 0x000000ff0c00720c */ /* 0x000fe40000f25270 */
[----:B------:R-:W-:Y:S02]  /*0810*/  SHF.R.U32.HI R10, RZ, R10, R9 ;  /* 0x0000000aff0a7219 */ /* 0x000fe40000011609 */
[----:B------:R-:W-:-:S02]  /*0820*/  PLOP3.LUT P0, PT, P0, P1, PT, 0xf8, 0x8f ;  /* 0x00000000008f781c */ /* 0x000fc40000703f70 */
[----:B------:R-:W-:Y:S02]  /*0830*/  SHF.R.U32.HI R12, RZ, 0x1, R10 ;  /* 0x00000001ff0c7819 */ /* 0x000fe4000001160a */
[----:B------:R-:W-:-:S04]  /*0840*/  SEL R7, RZ, 0x1, !P0 ;  /* 0x00000001ff077807 */ /* 0x000fc80004000000 */
[----:B------:R-:W-:-:S04]  /*0850*/  LOP3.LUT R7, R7, 0x1, R12, 0xf8, !PT ;  /* 0x0000000107077812 */ /* 0x000fc800078ef80c */
[----:B------:R-:W-:-:S05]  /*0860*/  LOP3.LUT R7, R7, R10, RZ, 0xc0, !PT ;  /* 0x0000000a07077212 */ /* 0x000fca00078ec0ff */
[----:B------:R-:W-:-:S05]  /*0870*/  IMAD.IADD R7, R12, 0x1, R7 ;  /* 0x000000010c077824 */ /* 0x000fca00078e0207 */
[----:B------:R-:W-:Y:S01]  /*0880*/  LOP3.LUT R0, R7, R0, RZ, 0xfc, !PT ;  /* 0x0000000007007212 */ /* 0x000fe200078efcff */
[----:B------:R-:W-:Y:S06]  /*0890*/  BRA `(.L_x_21) ;  /* 0x0000000000107947 */ /* 0x000fec0003800000 */
.L_x_20:
[----:B------:R-:W-:-:S04]  /*08a0*/  LOP3.LUT R0, R0, 0x80000000, RZ, 0xc0, !PT ;  /* 0x8000000000007812 */ /* 0x000fc800078ec0ff */
[----:B------:R-:W-:Y:S01]  /*08b0*/  LOP3.LUT R0, R0, 0x7f800000, RZ, 0xfc, !PT ;  /* 0x7f80000000007812 */ /* 0x000fe200078efcff */
[----:B------:R-:W-:Y:S06]  /*08c0*/  BRA `(.L_x_21) ;  /* 0x0000000000047947 */ /* 0x000fec0003800000 */
.L_x_19:
[----:B------:R-:W-:-:S07]  /*08d0*/  IMAD R0, R12, 0x800000, R0 ;  /* 0x008000000c007824 */ /* 0x000fce00078e0200 */
.L_x_21:
[----:B------:R-:W-:Y:S05]  /*08e0*/  BSYNC.RECONVERGENT B2 ;  /* 0x0000000000027941 */ /* 0x000fea0003800200 */
.L_x_18:
[----:B------:R-:W-:Y:S05]  /*08f0*/  BRA `(.L_x_22) ;  /* 0x0000000000207947 */ /* 0x000fea0003800000 */
.L_x_17:
[----:B------:R-:W-:-:S04]  /*0900*/  LOP3.LUT R0, R13, 0x80000000, R10, 0x48, !PT ;  /* 0x800000000d007812 */ /* 0x000fc800078e480a */
[----:B------:R-:W-:Y:S01]  /*0910*/  LOP3.LUT R0, R0, 0x7f800000, RZ, 0xfc, !PT ;  /* 0x7f80000000007812 */ /* 0x000fe200078efcff */
[----:B------:R-:W-:Y:S06]  /*0920*/  BRA `(.L_x_22) ;  /* 0x0000000000147947 */ /* 0x000fec0003800000 */
.L_x_16:
[----:B------:R-:W-:Y:S01]  /*0930*/  LOP3.LUT R0, R13, 0x80000000, R10, 0x48, !PT ;  /* 0x800000000d007812 */ /* 0x000fe200078e480a */
[----:B------:R-:W-:Y:S06]  /*0940*/  BRA `(.L_x_22) ;  /* 0x00000000000c7947 */ /* 0x000fec0003800000 */
.L_x_15:
[----:B------:R-:W0:Y:S01]  /*0950*/  MUFU.RSQ R0, -QNAN ;  /* 0xffc0000000007908 */ /* 0x000e220000001400 */
[----:B------:R-:W-:Y:S05]  /*0960*/  BRA `(.L_x_22) ;  /* 0x0000000000047947 */ /* 0x000fea0003800000 */
.L_x_14:
[----:B------:R-:W-:-:S07]  /*0970*/  FADD.FTZ R0, R0, R3 ;  /* 0x0000000300007221 */ /* 0x000fce0000010000 */
.L_x_22:
[----:B------:R-:W-:Y:S05]  /*0980*/  BSYNC.RECONVERGENT B1 ;  /* 0x0000000000017941 */ /* 0x000fea0003800200 */
.L_x_12:
[----:B------:R-:W-:-:S04]  /*0990*/  IMAD.MOV.U32 R9, RZ, RZ, 0x0 ;  /* 0x00000000ff097424 */ /* 0x000fc800078e00ff */
[----:B0-----:R-:W-:Y:S05]  /*09a0*/  RET.REL.NODEC R8 `(_Z20etirementHistogrammePhjjS_jjhh) ;  /* 0xfffffff408947950 */ /* 0x001fea0003c3ffff */
.L_x_23:
        /* <DEDUP_REMOVED lines=13> */
.L_x_25:


//--------------------- .nv.shared.reserved.0     --------------------------
	.section	.nv.shared.reserved.0,"aw",@nobits
	.weak		__nv_reservedSMEM_offset_0_alias
	.size		__nv_reservedSMEM_offset_0_alias, 0, 64
	.other		__nv_reservedSMEM_offset_0_alias,@"STO_CUDA_RESERVED_SHARED STV_DEFAULT"
__nv_reservedSMEM_offset_0_alias:
	.zero		0
	.zero		64


//--------------------- .nv.constant0._Z16egalisationHistoPhjjS_Pj --------------------------
	.section	.nv.constant0._Z16egalisationHistoPhjjS_Pj,"a",@progbits
	.sectionflags	@""
	.align	4
.nv.constant0._Z16egalisationHistoPhjjS_Pj:
	.zero		928


//--------------------- .nv.constant0._Z20etirementHistogrammePhjjS_jjhh --------------------------
	.section	.nv.constant0._Z20etirementHistogrammePhjjS_jjhh,"a",@progbits
	.sectionflags	@""
	.align	4
.nv.constant0._Z20etirementHistogrammePhjjS_jjhh:
	.zero		930


//--------------------- SYMBOLS --------------------------

	.type		.nv.reservedSmem.offset0,@object
	.size		.nv.reservedSmem.offset0,0x4
